	.headerflags	@"EF_CUDA_TEXMODE_UNIFIED EF_CUDA_64BIT_ADDRESS EF_CUDA_ACCELERATORS EF_CUDA_SM90 EF_CUDA_VIRTUAL_SM(EF_CUDA_SM90)"
	.elftype	@"ET_EXEC"


//--------------------- .nv.info                  --------------------------
	.section	.nv.info,"",@"SHT_CUDA_INFO"
	.align	4


	//----- nvinfo : EIATTR_REGCOUNT
	.align		4
        /*0000*/ 	.byte	0x04, 0x2f
        /*0002*/ 	.short	(.L_1 - .L_0)
	.align		4
.L_0:
        /*0004*/ 	.word	index@(triton_poi_fused_8)
        /*0008*/ 	.word	0x0000001b


	//----- nvinfo : EIATTR_MIN_STACK_SIZE
	.align		4
.L_1:
        /*000c*/ 	.byte	0x04, 0x12
        /*000e*/ 	.short	(.L_3 - .L_2)
	.align		4
.L_2:
        /*0010*/ 	.word	index@(triton_poi_fused_8)
        /*0014*/ 	.word	0x00000000


	//----- nvinfo : EIATTR_FRAME_SIZE
	.align		4
.L_3:
        /*0018*/ 	.byte	0x04, 0x11
        /*001a*/ 	.short	(.L_5 - .L_4)
	.align		4
.L_4:
        /*001c*/ 	.word	index@(triton_poi_fused_8)
        /*0020*/ 	.word	0x00000000


	//----- nvinfo : EIATTR_MIN_STACK_SIZE
	.align		4
.L_5:
        /*0024*/ 	.byte	0x04, 0x12
        /*0026*/ 	.short	(.L_7 - .L_6)
	.align		4
.L_6:
        /*0028*/ 	.word	index@(triton_poi_fused_8)
        /*002c*/ 	.word	0x00000000
.L_7:


//--------------------- .nv.info.triton_poi_fused_8 --------------------------
	.section	.nv.info.triton_poi_fused_8,"",@"SHT_CUDA_INFO"
	.sectionflags	@""
	.align	4


	//----- nvinfo : EIATTR_CUDA_API_VERSION
	.align		4
        /*0000*/ 	.byte	0x04, 0x37
        /*0002*/ 	.short	(.L_9 - .L_8)
.L_8:
        /*0004*/ 	.word	0x0000007c


	//----- nvinfo : EIATTR_KPARAM_INFO
	.align		4
.L_9:
        /*0008*/ 	.byte	0x04, 0x17
        /*000a*/ 	.short	(.L_11 - .L_10)
.L_10:
        /*000c*/ 	.word	0x00000000
        /*0010*/ 	.short	0x0003
        /*0012*/ 	.short	0x0014
        /*0014*/ 	.byte	0x00, 0xf0, 0x11, 0x00


	//----- nvinfo : EIATTR_KPARAM_INFO
	.align		4
.L_11:
        /*0018*/ 	.byte	0x04, 0x17
        /*001a*/ 	.short	(.L_13 - .L_12)
.L_12:
        /*001c*/ 	.word	0x00000000
        /*0020*/ 	.short	0x0002
        /*0022*/ 	.short	0x0010
        /*0024*/ 	.byte	0x00, 0xf0, 0x11, 0x00


	//----- nvinfo : EIATTR_KPARAM_INFO
	.align		4
.L_13:
        /*0028*/ 	.byte	0x04, 0x17
        /*002a*/ 	.short	(.L_15 - .L_14)
.L_14:
        /*002c*/ 	.word	0x00000000
        /*0030*/ 	.short	0x0001
        /*0032*/ 	.short	0x0008
        /*0034*/ 	.byte	0x00, 0xf4, 0x21, 0x00


	//----- nvinfo : EIATTR_KPARAM_INFO
	.align		4
.L_15:
        /*0038*/ 	.byte	0x04, 0x17
        /*003a*/ 	.short	(.L_17 - .L_16)
.L_16:
        /*003c*/ 	.word	0x00000000
        /*0040*/ 	.short	0x0000
        /*0042*/ 	.short	0x0000
        /*0044*/ 	.byte	0x00, 0xf4, 0x21, 0x00


	//----- nvinfo : EIATTR_SPARSE_MMA_MASK
	.align		4
.L_17:
        /*0048*/ 	.byte	0x03, 0x50
        /*004a*/ 	.short	0x0000


	//----- nvinfo : EIATTR_MAXREG_COUNT
	.align		4
        /*004c*/ 	.byte	0x03, 0x1b
        /*004e*/ 	.short	0x00ff


	//----- nvinfo : EIATTR_EXIT_INSTR_OFFSETS
	.align		4
        /*0050*/ 	.byte	0x04, 0x1c
        /*0052*/ 	.short	(.L_19 - .L_18)


	//   ....[0]....
.L_18:
        /*0054*/ 	.word	0x00000550


	//   ....[1]....
        /*0058*/ 	.word	0x000005a0


	//----- nvinfo : EIATTR_REQNTID
	.align		4
.L_19:
        /*005c*/ 	.byte	0x04, 0x10
        /*005e*/ 	.short	(.L_21 - .L_20)
.L_20:
        /*0060*/ 	.word	0x00000080
        /*0064*/ 	.word	0x00000001
        /*0068*/ 	.word	0x00000001


	//----- nvinfo : EIATTR_CBANK_PARAM_SIZE
	.align		4
.L_21:
        /*006c*/ 	.byte	0x03, 0x19
        /*006e*/ 	.short	0x0018


	//----- nvinfo : EIATTR_PARAM_CBANK
	.align		4
        /*0070*/ 	.byte	0x04, 0x0a
        /*0072*/ 	.short	(.L_23 - .L_22)
	.align		4
.L_22:
        /*0074*/ 	.word	index@(.nv.constant0.triton_poi_fused_8)
        /*0078*/ 	.short	0x0210
        /*007a*/ 	.short	0x0018


	//----- nvinfo : EIATTR_SW_WAR
	.align		4
.L_23:
        /*007c*/ 	.byte	0x04, 0x36
        /*007e*/ 	.short	(.L_25 - .L_24)
.L_24:
        /*0080*/ 	.word	0x00000008
.L_25:


//--------------------- .nv.callgraph             --------------------------
	.section	.nv.callgraph,"",@"SHT_CUDA_CALLGRAPH"
	.align	4
	.sectionentsize	8
	.align		4
        /*0000*/ 	.word	0x00000000
	.align		4
        /*0004*/ 	.word	0xffffffff
	.align		4
        /*0008*/ 	.word	0x00000000
	.align		4
        /*000c*/ 	.word	0xfffffffe
	.align		4
        /*0010*/ 	.word	0x00000000
	.align		4
        /*0014*/ 	.word	0xfffffffd
	.align		4
        /*0018*/ 	.word	0x00000000
	.align		4
        /*001c*/ 	.word	0xfffffffc


//--------------------- .text.triton_poi_fused_8  --------------------------
	.section	.text.triton_poi_fused_8,"ax",@progbits
	.sectionflags	@"SHF_BARRIERS=1"
	.align	128
        .global         triton_poi_fused_8
        .type           triton_poi_fused_8,@function
        .size           triton_poi_fused_8,(.L_x_1 - triton_poi_fused_8)
        .other          triton_poi_fused_8,@"STO_CUDA_ENTRY STV_DEFAULT"
triton_poi_fused_8:
.text.triton_poi_fused_8:
[----:B------:R-:W0:Y:S02]  /*0000*/  LDC R1, c[0x0][0x28] ;  /* 0x00000a00ff017b82 */ /* 0x000e240000000800 */
[----:B------:R-:W1:Y:S01]  /*0010*/  S2R R16, SR_CTAID.Z ;  /* 0x0000000000107919 */ /* 0x000e620000002700 */
[----:B------:R-:W1:Y:S01]  /*0020*/  S2UR UR4, SR_CTAID.Y ;  /* 0x00000000000479c3 */ /* 0x000e620000002600 */
[----:B------:R-:W-:Y:S01]  /*0030*/  CS2R R6, SRZ ;  /* 0x0000000000067805 */ /* 0x000fe2000001ff00 */
[----:B------:R-:W-:Y:S01]  /*0040*/  ULDC.64 UR6, c[0x0][0x208] ;  /* 0x0000820000067ab9 */ /* 0x000fe20000000a00 */
[----:B------:R-:W2:Y:S01]  /*0050*/  S2R R2, SR_CTAID.X ;  /* 0x0000000000027919 */ /* 0x000ea20000002500 */
[----:B------:R-:W3:Y:S04]  /*0060*/  S2R R0, SR_TID.X ;  /* 0x0000000000007919 */ /* 0x000ee80000002100 */
[----:B------:R-:W1:Y:S08]  /*0070*/  LDC R3, c[0x0][0x10] ;  /* 0x00000400ff037b82 */ /* 0x000e700000000800 */
[----:B------:R-:W4:Y:S01]  /*0080*/  LDC.64 R8, c[0x0][0x210] ;  /* 0x00008400ff087b82 */ /* 0x000f220000000a00 */
[----:B-1----:R-:W-:-:S02]  /*0090*/  IMAD R16, R16, R3, UR4 ;  /* 0x0000000410107e24 */ /* 0x002fc4000f8e0203 */
[----:B--2---:R-:W-:Y:S02]  /*00a0*/  IMAD.SHL.U32 R2, R2, 0x10, RZ ;  /* 0x0000001002027824 */ /* 0x004fe400078e00ff */
[----:B------:R-:W-:Y:S02]  /*00b0*/  IMAD.SHL.U32 R16, R16, 0x40, RZ ;  /* 0x0000004010107824 */ /* 0x000fe400078e00ff */
[----:B---3--:R-:W-:Y:S01]  /*00c0*/  IMAD.SHL.U32 R3, R0, 0x4, RZ ;  /* 0x0000000400037824 */ /* 0x008fe200078e00ff */
[----:B------:R-:W-:-:S04]  /*00d0*/  SHF.R.U32.HI R17, RZ, 0x2, R0 ;  /* 0x00000002ff117819 */ /* 0x000fc80000011600 */
[----:B------:R-:W-:Y:S02]  /*00e0*/  LOP3.LUT R11, R2, 0xc, R3, 0xf8, !PT ;  /* 0x0000000c020b7812 */ /* 0x000fe400078ef803 */
[----:B------:R-:W-:Y:S02]  /*00f0*/  SGXT.U32 R17, R17, 0x5 ;  /* 0x000000051111781a */ /* 0x000fe40000000000 */
[----:B------:R-:W-:Y:S02]  /*0100*/  ISETP.GE.AND P0, PT, R11, 0x10, PT ;  /* 0x000000100b00780c */ /* 0x000fe40003f06270 */
[----:B------:R-:W-:Y:S02]  /*0110*/  LOP3.LUT R5, R16, R17, RZ, 0xfc, !PT ;  /* 0x0000001110057212 */ /* 0x000fe400078efcff */
[----:B------:R-:W-:Y:S02]  /*0120*/  LOP3.LUT R10, R16, 0x20, R17, 0xfe, !PT ;  /* 0x00000020100a7812 */ /* 0x000fe400078efe11 */
[C---:B------:R-:W-:Y:S01]  /*0130*/  ISETP.LT.AND P1, PT, R5.reuse, 0x80000, !P0 ;  /* 0x000800000500780c */ /* 0x040fe20004721270 */
[--C-:B------:R-:W-:Y:S01]  /*0140*/  IMAD R13, R5, 0x10, R11.reuse ;  /* 0x00000010050d7824 */ /* 0x100fe200078e020b */
[C---:B------:R-:W-:Y:S01]  /*0150*/  ISETP.LT.AND P0, PT, R10.reuse, 0x80000, !P0 ;  /* 0x000800000a00780c */ /* 0x040fe20004701270 */
[----:B------:R-:W-:Y:S01]  /*0160*/  IMAD R15, R10, 0x10, R11 ;  /* 0x000000100a0f7824 */ /* 0x000fe200078e020b */
[----:B------:R-:W-:Y:S01]  /*0170*/  CS2R R4, SRZ ;  /* 0x0000000000047805 */ /* 0x000fe2000001ff00 */
[----:B----4-:R-:W-:Y:S01]  /*0180*/  IMAD.WIDE R12, R13, 0x4, R8 ;  /* 0x000000040d0c7825 */ /* 0x010fe200078e0208 */
[----:B------:R-:W-:-:S03]  /*0190*/  CS2R R10, SRZ ;  /* 0x00000000000a7805 */ /* 0x000fc6000001ff00 */
[----:B------:R-:W-:Y:S01]  /*01a0*/  IMAD.WIDE R14, R15, 0x4, R8 ;  /* 0x000000040f0e7825 */ /* 0x000fe200078e0208 */
[----:B------:R-:W-:-:S03]  /*01b0*/  CS2R R8, SRZ ;  /* 0x0000000000087805 */ /* 0x000fc6000001ff00 */
[----:B------:R1:W2:Y:S04]  /*01c0*/  @P1 LDG.E.EL.128 R4, desc[UR6][R12.64] ;  /* 0x000000060c041981 */ /* 0x0002a8000c2e1d00 */
[----:B------:R-:W3:Y:S01]  /*01d0*/  @P0 LDG.E.EL.128 R8, desc[UR6][R14.64] ;  /* 0x000000060e080981 */ /* 0x000ee2000c2e1d00 */
[----:B------:R-:W4:Y:S01]  /*01e0*/  S2UR UR5, SR_CgaCtaId ;  /* 0x00000000000579c3 */ /* 0x000f220000008800 */
[----:B------:R-:W-:Y:S01]  /*01f0*/  IMAD.SHL.U32 R18, R0, 0x100, RZ ;  /* 0x0000010000127824 */ /* 0x000fe200078e00ff */
[----:B------:R-:W-:Y:S01]  /*0200*/  UMOV UR4, 0x400 ;  /* 0x0000040000047882 */ /* 0x000fe20000000000 */
[----:B-1----:R-:W-:-:S03]  /*0210*/  SHF.R.U32.HI R12, RZ, 0x2, R0 ;  /* 0x00000002ff0c7819 */ /* 0x002fc60000011600 */
[----:B------:R-:W-:Y:S02]  /*0220*/  LOP3.LUT R18, R18, 0x300, RZ, 0xc0, !PT ;  /* 0x0000030012127812 */ /* 0x000fe400078ec0ff */
[----:B------:R-:W-:Y:S02]  /*0230*/  LOP3.LUT R12, R12, 0x1c, RZ, 0xc0, !PT ;  /* 0x0000001c0c0c7812 */ /* 0x000fe400078ec0ff */
[C---:B------:R-:W-:Y:S02]  /*0240*/  LOP3.LUT R17, R18.reuse, R17, RZ, 0xfc, !PT ;  /* 0x0000001112117212 */ /* 0x040fe400078efcff */
[C---:B------:R-:W-:Y:S02]  /*0250*/  LOP3.LUT R20, R18.reuse, 0x40, RZ, 0xfc, !PT ;  /* 0x0000004012147812 */ /* 0x040fe400078efcff */
[C---:B------:R-:W-:Y:S02]  /*0260*/  LOP3.LUT R22, R18.reuse, 0x80, RZ, 0xfc, !PT ;  /* 0x0000008012167812 */ /* 0x040fe400078efcff */
[----:B------:R-:W-:-:S02]  /*0270*/  LOP3.LUT R24, R18, 0xc0, RZ, 0xfc, !PT ;  /* 0x000000c012187812 */ /* 0x000fc400078efcff */
[-C--:B------:R-:W-:Y:S02]  /*0280*/  LEA.HI R18, R18, R17.reuse, RZ, 0x1c ;  /* 0x0000001112127211 */ /* 0x080fe400078fe0ff */
[-C--:B------:R-:W-:Y:S02]  /*0290*/  LEA.HI R20, R20, R17.reuse, RZ, 0x1c ;  /* 0x0000001114147211 */ /* 0x080fe400078fe0ff */
[-C--:B------:R-:W-:Y:S01]  /*02a0*/  LEA.HI R22, R22, R17.reuse, RZ, 0x1c ;  /* 0x0000001116167211 */ /* 0x080fe200078fe0ff */
[----:B----4-:R-:W-:Y:S01]  /*02b0*/  UPRMT UR4, UR5, 0x654, UR4 ;  /* 0x0000065405047896 */ /* 0x010fe20008000004 */
[----:B------:R-:W-:Y:S02]  /*02c0*/  LEA.HI R24, R24, R17, RZ, 0x1c ;  /* 0x0000001118187211 */ /* 0x000fe400078fe0ff */
[----:B------:R-:W-:Y:S02]  /*02d0*/  LOP3.LUT R17, R3, 0x1fc, RZ, 0xc0, !PT ;  /* 0x000001fc03117812 */ /* 0x000fe400078ec0ff */
[----:B------:R-:W-:-:S02]  /*02e0*/  LOP3.LUT R3, R16, 0x3c, R3, 0xf8, !PT ;  /* 0x0000003c10037812 */ /* 0x000fc400078ef803 */
[----:B------:R-:W-:Y:S01]  /*02f0*/  LEA R19, R18, UR4, 0x2 ;  /* 0x0000000412137c11 */ /* 0x000fe2000f8e10ff */
[----:B------:R-:W-:Y:S01]  /*0300*/  IMAD.IADD R12, R17, 0x1, R12 ;  /* 0x00000001110c7824 */ /* 0x000fe200078e020c */
[----:B------:R-:W-:Y:S02]  /*0310*/  LEA R20, R20, UR4, 0x2 ;  /* 0x0000000414147c11 */ /* 0x000fe4000f8e10ff */
[----:B------:R-:W-:Y:S02]  /*0320*/  LEA R21, R22, UR4, 0x2 ;  /* 0x0000000416157c11 */ /* 0x000fe4000f8e10ff */
[----:B------:R-:W-:Y:S02]  /*0330*/  LEA R24, R24, UR4, 0x2 ;  /* 0x0000000418187c11 */ /* 0x000fe4000f8e10ff */
[----:B------:R-:W-:Y:S02]  /*0340*/  LEA R12, R12, UR4, 0x2 ;  /* 0x000000040c0c7c11 */ /* 0x000fe4000f8e10ff */
[----:B------:R-:W-:-:S02]  /*0350*/  SHF.R.U32.HI R0, RZ, 0x4, R0 ;  /* 0x00000004ff007819 */ /* 0x000fc40000011600 */
[----:B------:R-:W-:Y:S01]  /*0360*/  ISETP.GE.AND P0, PT, R3, 0x80000, PT ;  /* 0x000800000300780c */ /* 0x000fe20003f06270 */
[----:B--2---:R-:W-:Y:S04]  /*0370*/  STS [R19], R4 ;  /* 0x0000000413007388 */ /* 0x004fe80000000800 */
[----:B------:R1:W-:Y:S04]  /*0380*/  STS [R20+0x100], R5 ;  /* 0x0001000514007388 */ /* 0x0003e80000000800 */
[----:B------:R2:W-:Y:S04]  /*0390*/  STS [R21+0x200], R6 ;  /* 0x0002000615007388 */ /* 0x0005e80000000800 */
[----:B------:R4:W-:Y:S01]  /*03a0*/  STS [R24+0x300], R7 ;  /* 0x0003000718007388 */ /* 0x0009e20000000800 */
[----:B-1----:R-:W1:Y:S03]  /*03b0*/  LDC.64 R4, c[0x0][0x218] ;  /* 0x00008600ff047b82 */ /* 0x002e660000000a00 */
[----:B---3--:R-:W-:Y:S01]  /*03c0*/  STS [R19+0x80], R8 ;  /* 0x0000800813007388 */ /* 0x008fe20000000800 */
[----:B--2---:R-:W-:-:S03]  /*03d0*/  SHF.R.S32.HI R6, RZ, 0x1f, R3 ;  /* 0x0000001fff067819 */ /* 0x004fc60000011403 */
[----:B------:R-:W-:Y:S01]  /*03e0*/  STS [R20+0x180], R9 ;  /* 0x0001800914007388 */ /* 0x000fe20000000800 */
[----:B------:R-:W-:-:S03]  /*03f0*/  LEA.HI R6, R6, R3, RZ, 0x9 ;  /* 0x0000000306067211 */ /* 0x000fc600078f48ff */
[----:B------:R-:W-:Y:S01]  /*0400*/  STS [R21+0x280], R10 ;  /* 0x0002800a15007388 */ /* 0x000fe20000000800 */
[----:B----4-:R-:W-:Y:S01]  /*0410*/  SGXT.U32 R7, R0, 0x3 ;  /* 0x000000030007781a */ /* 0x010fe20000000000 */
[C---:B------:R-:W-:Y:S02]  /*0420*/  IMAD.SHL.U32 R0, R6.reuse, 0x10, RZ ;  /* 0x0000001006007824 */ /* 0x040fe400078e00ff */
[----:B------:R-:W-:Y:S01]  /*0430*/  STS [R24+0x380], R11 ;  /* 0x0003800b18007388 */ /* 0x000fe20000000800 */
[----:B------:R-:W-:Y:S02]  /*0440*/  LOP3.LUT R6, R6, 0xfffffe00, RZ, 0xc0, !PT ;  /* 0xfffffe0006067812 */ /* 0x000fe400078ec0ff */
[----:B------:R-:W-:Y:S01]  /*0450*/  LOP3.LUT R7, R2, R7, RZ, 0xfc, !PT ;  /* 0x0000000702077212 */ /* 0x000fe200078efcff */
[----:B------:R-:W-:Y:S01]  /*0460*/  BAR.SYNC.DEFER_BLOCKING 0x0 ;  /* 0x0000000000007b1d */ /* 0x000fe20000010000 */
[----:B------:R-:W-:Y:S02]  /*0470*/  LOP3.LUT R0, R0, 0xffffe000, RZ, 0xc0, !PT ;  /* 0xffffe00000007812 */ /* 0x000fe400078ec0ff */
[----:B------:R-:W-:-:S02]  /*0480*/  LOP3.LUT R2, R17, 0x200, RZ, 0xfc, !PT ;  /* 0x0000020011027812 */ /* 0x000fc400078efcff */
[----:B------:R-:W-:Y:S02]  /*0490*/  IADD3 R6, R0, R3, -R6 ;  /* 0x0000000300067210 */ /* 0x000fe40007ffe806 */
[C---:B------:R-:W-:Y:S02]  /*04a0*/  LOP3.LUT R0, R7.reuse, 0x8, RZ, 0xfc, !PT ;  /* 0x0000000807007812 */ /* 0x040fe400078efcff */
[----:B------:R-:W-:Y:S01]  /*04b0*/  SHF.R.U32.HI R2, RZ, 0x4, R2 ;  /* 0x00000004ff027819 */ /* 0x000fe20000011602 */
[C---:B------:R-:W-:Y:S01]  /*04c0*/  IMAD R3, R7.reuse, 0x200, R6 ;  /* 0x0000020007037824 */ /* 0x040fe200078e0206 */
[----:B------:R-:W-:Y:S02]  /*04d0*/  ISETP.LT.AND P1, PT, R7, 0x10, !P0 ;  /* 0x000000100700780c */ /* 0x000fe40004721270 */
[----:B------:R-:W-:Y:S02]  /*04e0*/  ISETP.LT.AND P0, PT, R0, 0x10, !P0 ;  /* 0x000000100000780c */ /* 0x000fe40004701270 */
[----:B------:R-:W-:-:S05]  /*04f0*/  LOP3.LUT R2, R2, 0x3c, RZ, 0xc0, !PT ;  /* 0x0000003c02027812 */ /* 0x000fca00078ec0ff */
[----:B------:R-:W-:Y:S02]  /*0500*/  IMAD.IADD R17, R17, 0x1, R2 ;  /* 0x0000000111117824 */ /* 0x000fe400078e0202 */
[----:B-1----:R-:W-:Y:S01]  /*0510*/  IMAD.WIDE R2, R3, 0x4, R4 ;  /* 0x0000000403027825 */ /* 0x002fe200078e0204 */
[----:B------:R-:W1:Y:S02]  /*0520*/  LDS.128 R12, [R12] ;  /* 0x000000000c0c7984 */ /* 0x000e640000000c00 */
[----:B------:R-:W-:Y:S02]  /*0530*/  LEA R17, R17, UR4, 0x2 ;  /* 0x0000000411117c11 */ /* 0x000fe4000f8e10ff */
[----:B-1----:R1:W-:Y:S01]  /*0540*/  @P1 STG.E.128 desc[UR6][R2.64], R12 ;  /* 0x0000000c02001986 */ /* 0x0023e2000c101d06 */
[----:B------:R-:W-:Y:S05]  /*0550*/  @!P0 EXIT ;  /* 0x000000000000894d */ /* 0x000fea0003800000 */
[----:B------:R-:W0:Y:S01]  /*0560*/  LDS.128 R16, [R17+0x800] ;  /* 0x0008000011107984 */ /* 0x000e220000000c00 */
[----:B-1----:R-:W-:-:S04]  /*0570*/  IMAD R3, R0, 0x200, R6 ;  /* 0x0000020000037824 */ /* 0x002fc800078e0206 */
[----:B------:R-:W-:-:S05]  /*0580*/  IMAD.WIDE R4, R3, 0x4, R4 ;  /* 0x0000000403047825 */ /* 0x000fca00078e0204 */
[----:B0-----:R-:W-:Y:S01]  /*0590*/  STG.E.128 desc[UR6][R4.64], R16 ;  /* 0x0000001004007986 */ /* 0x001fe2000c101d06 */
[----:B------:R-:W-:Y:S05]  /*05a0*/  EXIT ;  /* 0x000000000000794d */ /* 0x000fea0003800000 */
.L_x_0:
[----:B------:R-:W-:-:S00]  /*05b0*/  BRA `(.L_x_0) ;  /* 0xfffffffc00fc7947 */ /* 0x000fc0000383ffff */
[----:B------:R-:W-:-:S00]  /*05c0*/  NOP ;  /* 0x0000000000007918 */ /* 0x000fc00000000000 */
        /* <DEDUP_REMOVED lines=11> */
.L_x_1:


//--------------------- .nv.shared.triton_poi_fused_8 --------------------------
	.section	.nv.shared.triton_poi_fused_8,"aw",@nobits
	.sectionflags	@""
	.align	16
	.zero		1024


//--------------------- .nv.constant0.triton_poi_fused_8 --------------------------
	.section	.nv.constant0.triton_poi_fused_8,"a",@progbits
	.sectionflags	@""
	.align	4
.nv.constant0.triton_poi_fused_8:
	.zero		552
